//
// Generated by NVIDIA NVVM Compiler
//
// Compiler Build ID: CL-36424714
// Cuda compilation tools, release 13.0, V13.0.88
// Based on NVVM 20.0.0
//

.version 9.0
.target sm_100
.address_size 64

	// .globl	_Z9say_hellov
.extern .func  (.param .b32 func_retval0) vprintf
(
	.param .b64 vprintf_param_0,
	.param .b64 vprintf_param_1
)
;
.global .align 1 .b8 $str[15] = {72, 101, 108, 108, 111, 44, 32, 119, 111, 114, 108, 100, 33, 10};

.visible .entry _Z9say_hellov()
{
	.reg .b32 	%r<3>;
	.reg .b64 	%rd<3>;

	mov.u64 	%rd1, $str;
	cvta.global.u64 	%rd2, %rd1;
	{ // callseq 0, 0
	.param .b64 param0;
	st.param.b64 	[param0], %rd2;
	.param .b64 param1;
	st.param.b64 	[param1], 0;
	.param .b32 retval0;
	call.uni (retval0), 
	vprintf, 
	(
	param0, 
	param1
	);
	ld.param.b32 	%r1, [retval0];
	} // callseq 0
	ret;

}


// ===== COMPILED SASS (sm_100) =====

	.target	sm_100

	.elftype	@"ET_EXEC"


//--------------------- .note.nv.tkinfo           --------------------------
	.section	.note.nv.tkinfo,"",@"SHT_NOTE"
	.sectionflags	@"SHF_NOTE_NV_TKINFO"
	.tkinfo
        /*0018*/ 	.word	0x00000002
        /*0030*/ 	.string	""
        /*0030*/ 	.string	"ptxas"
        /*0030*/ 	.string	"Cuda compilation tools, release 13.0, V13.0.88"
        /*0030*/ 	.string	"Build cuda_13.0.r13.0/compiler.36424714_0"
        /*0030*/ 	.string	"-arch sm_100 -m 64 "



//--------------------- .note.nv.cuinfo           --------------------------
	.section	.note.nv.cuinfo,"",@"SHT_NOTE"
	.sectionflags	@"SHF_NOTE_NV_CUINFO"
        /*0018*/ 	.short	0x0002
        /*001a*/ 	.short	0x0064
        /*001c*/ 	.short	0x0082
	.zero		2


//--------------------- .nv.info                  --------------------------
	.section	.nv.info,"",@"SHT_CUDA_INFO"
	.align	4


	//----- nvinfo : EIATTR_REGCOUNT
	.align		4
        /*0000*/ 	.byte	0x04, 0x2f
        /*0002*/ 	.short	(.L_2 - .L_1)
	.align		4
.L_1:
        /*0004*/ 	.word	index@(_Z9say_hellov)
        /*0008*/ 	.word	0x00000018


	//----- nvinfo : EIATTR_FRAME_SIZE
	.align		4
.L_2:
        /*000c*/ 	.byte	0x04, 0x11
        /*000e*/ 	.short	(.L_4 - .L_3)
	.align		4
.L_3:
        /*0010*/ 	.word	index@(_Z9say_hellov)
        /*0014*/ 	.word	0x00000000


	//----- nvinfo : EIATTR_MIN_STACK_SIZE
	.align		4
.L_4:
        /*0018*/ 	.byte	0x04, 0x12
        /*001a*/ 	.short	(.L_6 - .L_5)
	.align		4
.L_5:
        /*001c*/ 	.word	index@(_Z9say_hellov)
        /*0020*/ 	.word	0x00000000
.L_6:


//--------------------- .nv.compat                --------------------------
	.section	.nv.compat,"",@"SHT_CUDA_COMPAT_INFO"
	.align	4
        /*0000*/ 	.byte	0x02, 0x09, 0x00, 0x00, 0x02, 0x02, 0x01, 0x00, 0x02, 0x05, 0x05, 0x00, 0x03, 0x07, 0x01, 0x01
        /*0010*/ 	.byte	0x02, 0x03, 0x00, 0x00, 0x02, 0x06, 0x01, 0x00, 0x04, 0x0b, 0x08, 0x00, 0x09, 0x00, 0x00, 0x00
        /*0020*/ 	.byte	0x00, 0x00, 0x00, 0x00


//--------------------- .nv.info._Z9say_hellov    --------------------------
	.section	.nv.info._Z9say_hellov,"",@"SHT_CUDA_INFO"
	.sectionflags	@""
	.align	4


	//----- nvinfo : EIATTR_CUDA_API_VERSION
	.align		4
        /*0000*/ 	.byte	0x04, 0x37
        /*0002*/ 	.short	(.L_8 - .L_7)
.L_7:
        /*0004*/ 	.word	0x00000082


	//----- nvinfo : EIATTR_SPARSE_MMA_MASK
	.align		4
.L_8:
        /*0008*/ 	.byte	0x03, 0x50
        /*000a*/ 	.short	0x0000


	//----- nvinfo : EIATTR_MAXREG_COUNT
	.align		4
        /*000c*/ 	.byte	0x03, 0x1b
        /*000e*/ 	.short	0x00ff


	//----- nvinfo : EIATTR_EXTERNS
	.align		4
        /*0010*/ 	.byte	0x04, 0x0f
        /*0012*/ 	.short	(.L_10 - .L_9)


	//   ....[0]....
	.align		4
.L_9:
        /*0014*/ 	.word	index@(vprintf)


	//----- nvinfo : EIATTR_MERCURY_ISA_VERSION
	.align		4
.L_10:
        /*0018*/ 	.byte	0x03, 0x5f
        /*001a*/ 	.short	0x0101


	//----- nvinfo : EIATTR_VRC_CTA_INIT_COUNT
	.align		4
        /*001c*/ 	.byte	0x02, 0x4a
	.zero		1
	.zero		1


	//----- nvinfo : EIATTR_SYSCALL_OFFSETS
	.align		4
        /*0020*/ 	.byte	0x04, 0x46
        /*0022*/ 	.short	(.L_12 - .L_11)


	//   ....[0]....
.L_11:
        /*0024*/ 	.word	0x00000080


	//----- nvinfo : EIATTR_EXIT_INSTR_OFFSETS
	.align		4
.L_12:
        /*0028*/ 	.byte	0x04, 0x1c
        /*002a*/ 	.short	(.L_14 - .L_13)


	//   ....[0]....
.L_13:
        /*002c*/ 	.word	0x00000090


	//----- nvinfo : EIATTR_SW_WAR
	.align		4
.L_14:
        /*0030*/ 	.byte	0x04, 0x36
        /*0032*/ 	.short	(.L_16 - .L_15)
.L_15:
        /*0034*/ 	.word	0x00000008
.L_16:


//--------------------- .nv.callgraph             --------------------------
	.section	.nv.callgraph,"",@"SHT_CUDA_CALLGRAPH"
	.align	4
	.sectionentsize	8
	.align		4
        /*0000*/ 	.word	0x00000000
	.align		4
        /*0004*/ 	.word	0xffffffff
	.align		4
        /*0008*/ 	.word	index@(_Z9say_hellov)
	.align		4
        /*000c*/ 	.word	index@(vprintf)
	.align		4
        /*0010*/ 	.word	0x00000000
	.align		4
        /*0014*/ 	.word	0xfffffffe
	.align		4
        /*0018*/ 	.word	0x00000000
	.align		4
        /*001c*/ 	.word	0xfffffffd
	.align		4
        /*0020*/ 	.word	0x00000000
	.align		4
        /*0024*/ 	.word	0xfffffffc


//--------------------- .nv.constant4             --------------------------
	.section	.nv.constant4,"a",@progbits
	.align	8
	.align		8
.nv.constant4:
        /*0000*/ 	.dword	vprintf
	.align		8
        /*0008*/ 	.dword	$str


//--------------------- .text._Z9say_hellov       --------------------------
	.section	.text._Z9say_hellov,"ax",@progbits
	.align	128
        .global         _Z9say_hellov
        .type           _Z9say_hellov,@function
        .size           _Z9say_hellov,(.L_x_2 - _Z9say_hellov)
        .other          _Z9say_hellov,@"STO_CUDA_ENTRY STV_DEFAULT"
_Z9say_hellov:
.text._Z9say_hellov:
[----:B------:R-:W0:Y:S01]  /*0000*/  LDC R1, c[0x0][0x37c] ;  /* 0x0000df00ff017b82 */ /* 0x000e220000000800 */
[----:B------:R-:W-:Y:S01]  /*0010*/  MOV R0, 0x0 ;  /* 0x0000000000007802 */ /* 0x000fe20000000f00 */
[----:B------:R-:W1:Y:S01]  /*0020*/  LDCU.64 UR4, c[0x4][0x8] ;  /* 0x01000100ff0477ac */ /* 0x000e620008000a00 */
[----:B------:R-:W-:-:S05]  /*0030*/  CS2R R6, SRZ ;  /* 0x0000000000067805 */ /* 0x000fca000001ff00 */
[----:B------:R2:W3:Y:S01]  /*0040*/  LDC.64 R2, c[0x4][R0] ;  /* 0x0100000000027b82 */ /* 0x0004e20000000a00 */
[----:B-1----:R-:W-:Y:S02]  /*0050*/  IMAD.U32 R4, RZ, RZ, UR4 ;  /* 0x00000004ff047e24 */ /* 0x002fe4000f8e00ff */
[----:B--2---:R-:W-:-:S07]  /*0060*/  IMAD.U32 R5, RZ, RZ, UR5 ;  /* 0x00000005ff057e24 */ /* 0x004fce000f8e00ff */
[----:B------:R-:W-:-:S07]  /*0070*/  LEPC R20, `(.L_x_0) ;  /* 0x000000001014794e */ /* 0x000fce0000000000 */
[----:B0--3--:R-:W-:Y:S05]  /*0080*/  CALL.ABS.NOINC R2 ;  /* 0x0000000002007343 */ /* 0x009fea0003c00000 */
.L_x_0:
[----:B------:R-:W-:Y:S05]  /*0090*/  EXIT ;  /* 0x000000000000794d */ /* 0x000fea0003800000 */
.L_x_1:
[----:B------:R-:W-:-:S00]  /*00a0*/  BRA `(.L_x_1) ;  /* 0xfffffffc00fc7947 */ /* 0x000fc0000383ffff */
[----:B------:R-:W-:-:S00]  /*00b0*/  NOP ;  /* 0x0000000000007918 */ /* 0x000fc00000000000 */
        /* <DEDUP_REMOVED lines=12> */
.L_x_2:


//--------------------- .nv.global.init           --------------------------
	.section	.nv.global.init,"aw",@progbits
.nv.global.init:
	.type		$str,@object
	.size		$str,(.L_0 - $str)
$str:
        /*0000*/ 	.byte	0x48, 0x65, 0x6c, 0x6c, 0x6f, 0x2c, 0x20, 0x77, 0x6f, 0x72, 0x6c, 0x64, 0x21, 0x0a, 0x00
.L_0:


//--------------------- .nv.shared.reserved.0     --------------------------
	.section	.nv.shared.reserved.0,"aw",@nobits
	.weak		__nv_reservedSMEM_offset_0_alias
	.size		__nv_reservedSMEM_offset_0_alias, 0, 64
	.other		__nv_reservedSMEM_offset_0_alias,@"STO_CUDA_RESERVED_SHARED STV_DEFAULT"
__nv_reservedSMEM_offset_0_alias:
	.zero		0
	.zero		64


//--------------------- .nv.constant0._Z9say_hellov --------------------------
	.section	.nv.constant0._Z9say_hellov,"a",@progbits
	.sectionflags	@""
	.align	4
.nv.constant0._Z9say_hellov:
	.zero		896


//--------------------- SYMBOLS --------------------------

	.type		.nv.reservedSmem.offset0,@object
	.size		.nv.reservedSmem.offset0,0x4
	.type		vprintf,@function
